	.headerflags	@"EF_CUDA_TEXMODE_UNIFIED EF_CUDA_64BIT_ADDRESS EF_CUDA_ACCELERATORS EF_CUDA_SM90 EF_CUDA_VIRTUAL_SM(EF_CUDA_SM90)"
	.elftype	@"ET_EXEC"


//--------------------- .nv.info                  --------------------------
	.section	.nv.info,"",@"SHT_CUDA_INFO"
	.align	4


	//----- nvinfo : EIATTR_REGCOUNT
	.align		4
        /*0000*/ 	.byte	0x04, 0x2f
        /*0002*/ 	.short	(.L_1 - .L_0)
	.align		4
.L_0:
        /*0004*/ 	.word	index@(triton_poi_fused_add_div_mean_mul_sqrt_sub_var_1)
        /*0008*/ 	.word	0x0000001a


	//----- nvinfo : EIATTR_MIN_STACK_SIZE
	.align		4
.L_1:
        /*000c*/ 	.byte	0x04, 0x12
        /*000e*/ 	.short	(.L_3 - .L_2)
	.align		4
.L_2:
        /*0010*/ 	.word	index@(triton_poi_fused_add_div_mean_mul_sqrt_sub_var_1)
        /*0014*/ 	.word	0x00000000


	//----- nvinfo : EIATTR_FRAME_SIZE
	.align		4
.L_3:
        /*0018*/ 	.byte	0x04, 0x11
        /*001a*/ 	.short	(.L_5 - .L_4)
	.align		4
.L_4:
        /*001c*/ 	.word	index@(triton_poi_fused_add_div_mean_mul_sqrt_sub_var_1)
        /*0020*/ 	.word	0x00000000


	//----- nvinfo : EIATTR_MIN_STACK_SIZE
	.align		4
.L_5:
        /*0024*/ 	.byte	0x04, 0x12
        /*0026*/ 	.short	(.L_7 - .L_6)
	.align		4
.L_6:
        /*0028*/ 	.word	index@(triton_poi_fused_add_div_mean_mul_sqrt_sub_var_1)
        /*002c*/ 	.word	0x00000000
.L_7:


//--------------------- .nv.info.triton_poi_fused_add_div_mean_mul_sqrt_sub_var_1 --------------------------
	.section	.nv.info.triton_poi_fused_add_div_mean_mul_sqrt_sub_var_1,"",@"SHT_CUDA_INFO"
	.sectionflags	@""
	.align	4


	//----- nvinfo : EIATTR_CUDA_API_VERSION
	.align		4
        /*0000*/ 	.byte	0x04, 0x37
        /*0002*/ 	.short	(.L_9 - .L_8)
.L_8:
        /*0004*/ 	.word	0x0000007c


	//----- nvinfo : EIATTR_KPARAM_INFO
	.align		4
.L_9:
        /*0008*/ 	.byte	0x04, 0x17
        /*000a*/ 	.short	(.L_11 - .L_10)
.L_10:
        /*000c*/ 	.word	0x00000000
        /*0010*/ 	.short	0x0005
        /*0012*/ 	.short	0x0028
        /*0014*/ 	.byte	0x00, 0xf0, 0x11, 0x00


	//----- nvinfo : EIATTR_KPARAM_INFO
	.align		4
.L_11:
        /*0018*/ 	.byte	0x04, 0x17
        /*001a*/ 	.short	(.L_13 - .L_12)
.L_12:
        /*001c*/ 	.word	0x00000000
        /*0020*/ 	.short	0x0004
        /*0022*/ 	.short	0x0020
        /*0024*/ 	.byte	0x00, 0xf4, 0x21, 0x00


	//----- nvinfo : EIATTR_KPARAM_INFO
	.align		4
.L_13:
        /*0028*/ 	.byte	0x04, 0x17
        /*002a*/ 	.short	(.L_15 - .L_14)
.L_14:
        /*002c*/ 	.word	0x00000000
        /*0030*/ 	.short	0x0003
        /*0032*/ 	.short	0x0018
        /*0034*/ 	.byte	0x00, 0xf4, 0x21, 0x00


	//----- nvinfo : EIATTR_KPARAM_INFO
	.align		4
.L_15:
        /*0038*/ 	.byte	0x04, 0x17
        /*003a*/ 	.short	(.L_17 - .L_16)
.L_16:
        /*003c*/ 	.word	0x00000000
        /*0040*/ 	.short	0x0002
        /*0042*/ 	.short	0x0010
        /*0044*/ 	.byte	0x00, 0xf4, 0x21, 0x00


	//----- nvinfo : EIATTR_KPARAM_INFO
	.align		4
.L_17:
        /*0048*/ 	.byte	0x04, 0x17
        /*004a*/ 	.short	(.L_19 - .L_18)
.L_18:
        /*004c*/ 	.word	0x00000000
        /*0050*/ 	.short	0x0001
        /*0052*/ 	.short	0x0008
        /*0054*/ 	.byte	0x00, 0xf4, 0x21, 0x00


	//----- nvinfo : EIATTR_KPARAM_INFO
	.align		4
.L_19:
        /*0058*/ 	.byte	0x04, 0x17
        /*005a*/ 	.short	(.L_21 - .L_20)
.L_20:
        /*005c*/ 	.word	0x00000000
        /*0060*/ 	.short	0x0000
        /*0062*/ 	.short	0x0000
        /*0064*/ 	.byte	0x00, 0xf4, 0x21, 0x00


	//----- nvinfo : EIATTR_SPARSE_MMA_MASK
	.align		4
.L_21:
        /*0068*/ 	.byte	0x03, 0x50
        /*006a*/ 	.short	0x0000


	//----- nvinfo : EIATTR_MAXREG_COUNT
	.align		4
        /*006c*/ 	.byte	0x03, 0x1b
        /*006e*/ 	.short	0x00ff


	//----- nvinfo : EIATTR_EXIT_INSTR_OFFSETS
	.align		4
        /*0070*/ 	.byte	0x04, 0x1c
        /*0072*/ 	.short	(.L_23 - .L_22)


	//   ....[0]....
.L_22:
        /*0074*/ 	.word	0x00000400


	//   ....[1]....
        /*0078*/ 	.word	0x00000420


	//----- nvinfo : EIATTR_REQNTID
	.align		4
.L_23:
        /*007c*/ 	.byte	0x04, 0x10
        /*007e*/ 	.short	(.L_25 - .L_24)
.L_24:
        /*0080*/ 	.word	0x00000080
        /*0084*/ 	.word	0x00000001
        /*0088*/ 	.word	0x00000001


	//----- nvinfo : EIATTR_CBANK_PARAM_SIZE
	.align		4
.L_25:
        /*008c*/ 	.byte	0x03, 0x19
        /*008e*/ 	.short	0x002c


	//----- nvinfo : EIATTR_PARAM_CBANK
	.align		4
        /*0090*/ 	.byte	0x04, 0x0a
        /*0092*/ 	.short	(.L_27 - .L_26)
	.align		4
.L_26:
        /*0094*/ 	.word	index@(.nv.constant0.triton_poi_fused_add_div_mean_mul_sqrt_sub_var_1)
        /*0098*/ 	.short	0x0210
        /*009a*/ 	.short	0x002c


	//----- nvinfo : EIATTR_SW_WAR
	.align		4
.L_27:
        /*009c*/ 	.byte	0x04, 0x36
        /*009e*/ 	.short	(.L_29 - .L_28)
.L_28:
        /*00a0*/ 	.word	0x00000008
.L_29:


//--------------------- .nv.callgraph             --------------------------
	.section	.nv.callgraph,"",@"SHT_CUDA_CALLGRAPH"
	.align	4
	.sectionentsize	8
	.align		4
        /*0000*/ 	.word	0x00000000
	.align		4
        /*0004*/ 	.word	0xffffffff
	.align		4
        /*0008*/ 	.word	0x00000000
	.align		4
        /*000c*/ 	.word	0xfffffffe
	.align		4
        /*0010*/ 	.word	0x00000000
	.align		4
        /*0014*/ 	.word	0xfffffffd
	.align		4
        /*0018*/ 	.word	0x00000000
	.align		4
        /*001c*/ 	.word	0xfffffffc


//--------------------- .text.triton_poi_fused_add_div_mean_mul_sqrt_sub_var_1 --------------------------
	.section	.text.triton_poi_fused_add_div_mean_mul_sqrt_sub_var_1,"ax",@progbits
	.align	128
        .global         triton_poi_fused_add_div_mean_mul_sqrt_sub_var_1
        .type           triton_poi_fused_add_div_mean_mul_sqrt_sub_var_1,@function
        .size           triton_poi_fused_add_div_mean_mul_sqrt_sub_var_1,(.L_x_1 - triton_poi_fused_add_div_mean_mul_sqrt_sub_var_1)
        .other          triton_poi_fused_add_div_mean_mul_sqrt_sub_var_1,@"STO_CUDA_ENTRY STV_DEFAULT"
triton_poi_fused_add_div_mean_mul_sqrt_sub_var_1:
.text.triton_poi_fused_add_div_mean_mul_sqrt_sub_var_1:
[----:B------:R-:W0:Y:S01]  /*0000*/  LDC R1, c[0x0][0x28] ;  /* 0x00000a00ff017b82 */ /* 0x000e220000000800 */
[----:B------:R-:W1:Y:S07]  /*0010*/  S2R R7, SR_TID.X ;  /* 0x0000000000077919 */ /* 0x000e6e0000002100 */
[----:B------:R-:W2:Y:S01]  /*0020*/  LDC.64 R14, c[0x0][0x218] ;  /* 0x00008600ff0e7b82 */ /* 0x000ea20000000a00 */
[----:B------:R-:W-:Y:S01]  /*0030*/  ULDC.64 UR4, c[0x0][0x208] ;  /* 0x0000820000047ab9 */ /* 0x000fe20000000a00 */
[----:B------:R-:W-:Y:S01]  /*0040*/  IMAD.MOV.U32 R6, RZ, RZ, RZ ;  /* 0x000000ffff067224 */ /* 0x000fe200078e00ff */
[----:B------:R-:W3:Y:S05]  /*0050*/  S2R R0, SR_CTAID.X ;  /* 0x0000000000007919 */ /* 0x000eea0000002500 */
[----:B------:R-:W4:Y:S01]  /*0060*/  LDC.64 R2, c[0x0][0x210] ;  /* 0x00008400ff027b82 */ /* 0x000f220000000a00 */
[----:B------:R-:W-:-:S07]  /*0070*/  CS2R R10, SRZ ;  /* 0x00000000000a7805 */ /* 0x000fce000001ff00 */
[----:B------:R-:W5:Y:S01]  /*0080*/  LDC.64 R8, c[0x0][0x220] ;  /* 0x00008800ff087b82 */ /* 0x000f620000000a00 */
[----:B-1----:R-:W-:Y:S02]  /*0090*/  LOP3.LUT R7, R7, 0x7f, RZ, 0xc0, !PT ;  /* 0x0000007f07077812 */ /* 0x002fe400078ec0ff */
[----:B---3--:R-:W-:Y:S02]  /*00a0*/  SHF.R.S32.HI R18, RZ, 0x18, R0 ;  /* 0x00000018ff127819 */ /* 0x008fe40000011400 */
[----:B------:R-:W-:Y:S02]  /*00b0*/  LEA R7, R0, R7, 0x7 ;  /* 0x0000000700077211 */ /* 0x000fe400078e38ff */
[----:B------:R-:W-:Y:S02]  /*00c0*/  SGXT R18, R18, 0x1 ;  /* 0x000000011212781a */ /* 0x000fe40000000200 */
[----:B------:R-:W-:Y:S02]  /*00d0*/  ISETP.GE.AND P2, PT, R7, 0x100, PT ;  /* 0x000001000700780c */ /* 0x000fe40003f46270 */
[----:B------:R-:W-:-:S02]  /*00e0*/  LEA.HI R4, R18, R7, RZ, 0x4 ;  /* 0x0000000712047211 */ /* 0x000fc400078f20ff */
[-C--:B------:R-:W-:Y:S02]  /*00f0*/  LEA.HI R0, R18, R7.reuse, RZ, 0x6 ;  /* 0x0000000712007211 */ /* 0x080fe400078f30ff */
[----:B------:R-:W-:Y:S02]  /*0100*/  LOP3.LUT R4, R4, 0xfffffff0, RZ, 0xc0, !PT ;  /* 0xfffffff004047812 */ /* 0x000fe400078ec0ff */
[----:B------:R-:W-:Y:S02]  /*0110*/  LOP3.LUT R5, R0, 0xffffffc0, RZ, 0xc0, !PT ;  /* 0xffffffc000057812 */ /* 0x000fe400078ec0ff */
[----:B------:R-:W-:Y:S02]  /*0120*/  SHF.R.S32.HI R0, RZ, 0x6, R0 ;  /* 0x00000006ff007819 */ /* 0x000fe40000011400 */
[----:B------:R-:W-:-:S05]  /*0130*/  IADD3 R19, R5, R7, -R4 ;  /* 0x0000000705137210 */ /* 0x000fca0007ffe804 */
[----:B------:R-:W-:Y:S01]  /*0140*/  IMAD R5, R0, -0x30, R19 ;  /* 0xffffffd000057824 */ /* 0x000fe200078e0213 */
[----:B------:R-:W-:Y:S01]  /*0150*/  HFMA2.MMA R0, -RZ, RZ, 0, 0 ;  /* 0x00000000ff007435 */ /* 0x000fe200000001ff */
[----:B------:R-:W-:Y:S01]  /*0160*/  IADD3 R17, R19, 0x10, RZ ;  /* 0x0000001013117810 */ /* 0x000fe20007ffe0ff */
[----:B----4-:R-:W-:-:S04]  /*0170*/  IMAD.WIDE R12, R19, 0x4, R2 ;  /* 0x00000004130c7825 */ /* 0x010fc800078e0202 */
[----:B--2---:R-:W-:Y:S01]  /*0180*/  IMAD.WIDE R14, R5, 0x4, R14 ;  /* 0x00000004050e7825 */ /* 0x004fe200078e020e */
[----:B------:R-:W-:Y:S01]  /*0190*/  LEA.HI R20, R18, R7, RZ, 0x2 ;  /* 0x0000000712147211 */ /* 0x000fe200078f10ff */
[----:B------:R1:W2:Y:S01]  /*01a0*/  @!P2 LDG.E.EL R6, desc[UR4][R12.64] ;  /* 0x000000040c06a981 */ /* 0x0002a2000c2e1900 */
[----:B------:R-:W-:Y:S01]  /*01b0*/  IADD3 R23, R19, 0x30, RZ ;  /* 0x0000003013177810 */ /* 0x000fe20007ffe0ff */
[----:B------:R-:W-:Y:S01]  /*01c0*/  VIADD R21, R19, 0x20 ;  /* 0x0000002013157836 */ /* 0x000fe20000000000 */
[----:B------:R-:W3:Y:S01]  /*01d0*/  LDC.64 R4, c[0x0][0x228] ;  /* 0x00008a00ff047b82 */ /* 0x000ee20000000a00 */
[----:B------:R4:W2:Y:S01]  /*01e0*/  @!P2 LDG.E.EL R0, desc[UR4][R14.64] ;  /* 0x000000040e00a981 */ /* 0x0008a2000c2e1900 */
[----:B------:R-:W-:-:S04]  /*01f0*/  IMAD.WIDE R16, R17, 0x4, R2 ;  /* 0x0000000411107825 */ /* 0x000fc800078e0202 */
[--C-:B------:R-:W-:Y:S01]  /*0200*/  IMAD.WIDE R18, R21, 0x4, R2.reuse ;  /* 0x0000000415127825 */ /* 0x100fe200078e0202 */
[----:B------:R5:W2:Y:S03]  /*0210*/  @!P2 LDG.E.EL R11, desc[UR4][R16.64] ;  /* 0x00000004100ba981 */ /* 0x000aa6000c2e1900 */
[----:B-1----:R-:W-:Y:S01]  /*0220*/  IMAD.WIDE R12, R23, 0x4, R2 ;  /* 0x00000004170c7825 */ /* 0x002fe200078e0202 */
[----:B----4-:R-:W-:Y:S01]  /*0230*/  CS2R R14, SRZ ;  /* 0x00000000000e7805 */ /* 0x010fe2000001ff00 */
[----:B------:R-:W4:Y:S01]  /*0240*/  @!P2 LDG.E.EL R10, desc[UR4][R18.64] ;  /* 0x00000004120aa981 */ /* 0x000f22000c2e1900 */
[----:B------:R-:W-:Y:S01]  /*0250*/  SHF.R.S32.HI R20, RZ, 0x2, R20 ;  /* 0x00000002ff147819 */ /* 0x000fe20000011414 */
[----:B------:R-:W-:-:S03]  /*0260*/  IMAD.WIDE R2, R7, 0x4, R2 ;  /* 0x0000000407027825 */ /* 0x000fc600078e0202 */
[----:B------:R-:W4:Y:S01]  /*0270*/  @!P2 LDG.E.EL R14, desc[UR4][R12.64] ;  /* 0x000000040c0ea981 */ /* 0x000f22000c2e1900 */
[----:B------:R-:W-:-:S03]  /*0280*/  LEA.HI R21, R20, R20, RZ, 0x2 ;  /* 0x0000001414157211 */ /* 0x000fc600078f10ff */
[----:B------:R1:W4:Y:S01]  /*0290*/  @!P2 LDG.E R15, desc[UR4][R2.64] ;  /* 0x00000004020fa981 */ /* 0x000322000c1e1900 */
[----:B------:R-:W-:Y:S02]  /*02a0*/  LOP3.LUT R21, R21, 0xfffffffc, RZ, 0xc0, !PT ;  /* 0xfffffffc15157812 */ /* 0x000fe400078ec0ff */
[----:B0----5:R-:W-:-:S03]  /*02b0*/  CS2R R16, SRZ ;  /* 0x0000000000107805 */ /* 0x021fc6000001ff00 */
[----:B------:R-:W-:-:S04]  /*02c0*/  IMAD.IADD R21, R20, 0x1, -R21 ;  /* 0x0000000114157824 */ /* 0x000fc800078e0a15 */
[C---:B------:R-:W-:Y:S01]  /*02d0*/  IMAD.WIDE R8, R21.reuse, 0x4, R8 ;  /* 0x0000000415087825 */ /* 0x040fe200078e0208 */
[----:B-1----:R-:W0:Y:S03]  /*02e0*/  LDC.64 R2, c[0x0][0x230] ;  /* 0x00008c00ff027b82 */ /* 0x002e260000000a00 */
[----:B---3--:R-:W-:Y:S01]  /*02f0*/  IMAD.WIDE R4, R21, 0x4, R4 ;  /* 0x0000000415047825 */ /* 0x008fe200078e0204 */
[----:B------:R-:W3:Y:S04]  /*0300*/  @!P2 LDG.E.EL R16, desc[UR4][R8.64] ;  /* 0x000000040810a981 */ /* 0x000ee8000c2e1900 */
[----:B------:R-:W3:Y:S01]  /*0310*/  @!P2 LDG.E.EL R17, desc[UR4][R4.64] ;  /* 0x000000040411a981 */ /* 0x000ee2000c2e1900 */
[----:B0-----:R-:W-:Y:S01]  /*0320*/  IMAD.WIDE R2, R7, 0x4, R2 ;  /* 0x0000000407027825 */ /* 0x001fe200078e0202 */
[----:B--2---:R-:W-:-:S02]  /*0330*/  FSETP.GT.AND P0, PT, |R0|, 8.50705917302346158658e+37, PT ;  /* 0x7e8000000000780b */ /* 0x004fc40003f04200 */
[----:B------:R-:W-:Y:S01]  /*0340*/  FSETP.GEU.AND P1, PT, |R0|, 1.175494350822287508e-38, PT ;  /* 0x008000000000780b */ /* 0x000fe20003f2e200 */
[----:B------:R-:W-:-:S04]  /*0350*/  FADD R11, R11, R6 ;  /* 0x000000060b0b7221 */ /* 0x000fc80000000000 */
[----:B----4-:R-:W-:-:S06]  /*0360*/  FADD R11, R11, R10 ;  /* 0x0000000a0b0b7221 */ /* 0x010fcc0000000000 */
[----:B------:R-:W-:-:S04]  /*0370*/  @P0 FMUL R0, R0, 0.25 ;  /* 0x3e80000000000820 */ /* 0x000fc80000400000 */
[----:B------:R-:W-:Y:S01]  /*0380*/  @!P1 FMUL R0, R0, 16777216 ;  /* 0x4b80000000009820 */ /* 0x000fe20000400000 */
[----:B------:R-:W-:-:S03]  /*0390*/  FADD R14, R11, R14 ;  /* 0x0000000e0b0e7221 */ /* 0x000fc60000000000 */
[----:B------:R-:W0:Y:S01]  /*03a0*/  MUFU.RCP R11, R0 ;  /* 0x00000000000b7308 */ /* 0x000e220000001000 */
[----:B------:R-:W-:-:S04]  /*03b0*/  FFMA R14, R14, -0.25, R15 ;  /* 0xbe8000000e0e7823 */ /* 0x000fc8000000000f */
[----:B------:R-:W-:-:S04]  /*03c0*/  @P0 FMUL R14, R14, 0.25 ;  /* 0x3e8000000e0e0820 */ /* 0x000fc80000400000 */
[----:B------:R-:W-:-:S04]  /*03d0*/  @!P1 FMUL R14, R14, 16777216 ;  /* 0x4b8000000e0e9820 */ /* 0x000fc80000400000 */
[----:B0-----:R-:W-:-:S04]  /*03e0*/  FMUL R14, R11, R14 ;  /* 0x0000000e0b0e7220 */ /* 0x001fc80000400000 */
[----:B---3--:R-:W-:Y:S01]  /*03f0*/  FFMA R17, R14, R16, R17 ;  /* 0x000000100e117223 */ /* 0x008fe20000000011 */
[----:B------:R-:W-:Y:S06]  /*0400*/  @P2 EXIT ;  /* 0x000000000000294d */ /* 0x000fec0003800000 */
[----:B------:R-:W-:Y:S01]  /*0410*/  STG.E desc[UR4][R2.64], R17 ;  /* 0x0000001102007986 */ /* 0x000fe2000c101904 */
[----:B------:R-:W-:Y:S05]  /*0420*/  EXIT ;  /* 0x000000000000794d */ /* 0x000fea0003800000 */
.L_x_0:
[----:B------:R-:W-:-:S00]  /*0430*/  BRA `(.L_x_0) ;  /* 0xfffffffc00fc7947 */ /* 0x000fc0000383ffff */
[----:B------:R-:W-:-:S00]  /*0440*/  NOP ;  /* 0x0000000000007918 */ /* 0x000fc00000000000 */
        /* <DEDUP_REMOVED lines=11> */
.L_x_1:


//--------------------- .nv.constant0.triton_poi_fused_add_div_mean_mul_sqrt_sub_var_1 --------------------------
	.section	.nv.constant0.triton_poi_fused_add_div_mean_mul_sqrt_sub_var_1,"a",@progbits
	.sectionflags	@""
	.align	4
.nv.constant0.triton_poi_fused_add_div_mean_mul_sqrt_sub_var_1:
	.zero		572
